//
// Generated by NVIDIA NVVM Compiler
//
// Compiler Build ID: CL-36424714
// Cuda compilation tools, release 13.0, V13.0.88
// Based on NVVM 20.0.0
//

.version 9.0
.target sm_100
.address_size 64

	// .globl	_Z17vector_add_kernelPK6float2S1_PS_i

.visible .entry _Z17vector_add_kernelPK6float2S1_PS_i(
	.param .u64 .ptr .align 1 _Z17vector_add_kernelPK6float2S1_PS_i_param_0,
	.param .u64 .ptr .align 1 _Z17vector_add_kernelPK6float2S1_PS_i_param_1,
	.param .u64 .ptr .align 1 _Z17vector_add_kernelPK6float2S1_PS_i_param_2,
	.param .u32 _Z17vector_add_kernelPK6float2S1_PS_i_param_3
)
{
	.reg .pred 	%p<2>;
	.reg .b32 	%r<6>;
	.reg .b32 	%f<7>;
	.reg .b64 	%rd<11>;

	ld.param.u64 	%rd1, [_Z17vector_add_kernelPK6float2S1_PS_i_param_0];
	ld.param.u64 	%rd2, [_Z17vector_add_kernelPK6float2S1_PS_i_param_1];
	ld.param.u64 	%rd3, [_Z17vector_add_kernelPK6float2S1_PS_i_param_2];
	ld.param.u32 	%r2, [_Z17vector_add_kernelPK6float2S1_PS_i_param_3];
	mov.u32 	%r3, %ctaid.x;
	mov.u32 	%r4, %ntid.x;
	mov.u32 	%r5, %tid.x;
	mad.lo.s32 	%r1, %r3, %r4, %r5;
	setp.ge.s32 	%p1, %r1, %r2;
	@%p1 bra 	$L__BB0_2;
	cvta.to.global.u64 	%rd4, %rd1;
	cvta.to.global.u64 	%rd5, %rd2;
	cvta.to.global.u64 	%rd6, %rd3;
	mul.wide.s32 	%rd7, %r1, 8;
	add.s64 	%rd8, %rd4, %rd7;
	ld.global.v2.f32 	{%f1, %f2}, [%rd8];
	add.s64 	%rd9, %rd5, %rd7;
	ld.global.v2.f32 	{%f3, %f4}, [%rd9];
	add.f32 	%f5, %f1, %f3;
	add.f32 	%f6, %f2, %f4;
	add.s64 	%rd10, %rd6, %rd7;
	st.global.v2.f32 	[%rd10], {%f5, %f6};
$L__BB0_2:
	ret;

}


// ===== COMPILED SASS (sm_100) =====

	.target	sm_100

	.elftype	@"ET_EXEC"


//--------------------- .note.nv.tkinfo           --------------------------
	.section	.note.nv.tkinfo,"",@"SHT_NOTE"
	.sectionflags	@"SHF_NOTE_NV_TKINFO"
	.tkinfo
        /*0018*/ 	.word	0x00000002
        /*0030*/ 	.string	""
        /*0030*/ 	.string	"ptxas"
        /*0030*/ 	.string	"Cuda compilation tools, release 13.0, V13.0.88"
        /*0030*/ 	.string	"Build cuda_13.0.r13.0/compiler.36424714_0"
        /*0030*/ 	.string	"-arch sm_100 -m 64 "



//--------------------- .note.nv.cuinfo           --------------------------
	.section	.note.nv.cuinfo,"",@"SHT_NOTE"
	.sectionflags	@"SHF_NOTE_NV_CUINFO"
        /*0018*/ 	.short	0x0002
        /*001a*/ 	.short	0x0064
        /*001c*/ 	.short	0x0082
	.zero		2


//--------------------- .nv.info                  --------------------------
	.section	.nv.info,"",@"SHT_CUDA_INFO"
	.align	4


	//----- nvinfo : EIATTR_REGCOUNT
	.align		4
        /*0000*/ 	.byte	0x04, 0x2f
        /*0002*/ 	.short	(.L_1 - .L_0)
	.align		4
.L_0:
        /*0004*/ 	.word	index@(_Z17vector_add_kernelPK6float2S1_PS_i)
        /*0008*/ 	.word	0x0000000c


	//----- nvinfo : EIATTR_FRAME_SIZE
	.align		4
.L_1:
        /*000c*/ 	.byte	0x04, 0x11
        /*000e*/ 	.short	(.L_3 - .L_2)
	.align		4
.L_2:
        /*0010*/ 	.word	index@(_Z17vector_add_kernelPK6float2S1_PS_i)
        /*0014*/ 	.word	0x00000000


	//----- nvinfo : EIATTR_MIN_STACK_SIZE
	.align		4
.L_3:
        /*0018*/ 	.byte	0x04, 0x12
        /*001a*/ 	.short	(.L_5 - .L_4)
	.align		4
.L_4:
        /*001c*/ 	.word	index@(_Z17vector_add_kernelPK6float2S1_PS_i)
        /*0020*/ 	.word	0x00000000
.L_5:


//--------------------- .nv.compat                --------------------------
	.section	.nv.compat,"",@"SHT_CUDA_COMPAT_INFO"
	.align	4
        /*0000*/ 	.byte	0x02, 0x09, 0x00, 0x00, 0x02, 0x02, 0x01, 0x00, 0x02, 0x05, 0x05, 0x00, 0x03, 0x07, 0x01, 0x01
        /*0010*/ 	.byte	0x02, 0x03, 0x00, 0x00, 0x02, 0x06, 0x01, 0x00, 0x04, 0x0b, 0x08, 0x00, 0x09, 0x00, 0x00, 0x00
        /*0020*/ 	.byte	0x00, 0x00, 0x00, 0x00


//--------------------- .nv.info._Z17vector_add_kernelPK6float2S1_PS_i --------------------------
	.section	.nv.info._Z17vector_add_kernelPK6float2S1_PS_i,"",@"SHT_CUDA_INFO"
	.sectionflags	@""
	.align	4


	//----- nvinfo : EIATTR_CUDA_API_VERSION
	.align		4
        /*0000*/ 	.byte	0x04, 0x37
        /*0002*/ 	.short	(.L_7 - .L_6)
.L_6:
        /*0004*/ 	.word	0x00000082


	//----- nvinfo : EIATTR_KPARAM_INFO
	.align		4
.L_7:
        /*0008*/ 	.byte	0x04, 0x17
        /*000a*/ 	.short	(.L_9 - .L_8)
.L_8:
        /*000c*/ 	.word	0x00000000
        /*0010*/ 	.short	0x0003
        /*0012*/ 	.short	0x0018
        /*0014*/ 	.byte	0x00, 0xf0, 0x11, 0x00


	//----- nvinfo : EIATTR_KPARAM_INFO
	.align		4
.L_9:
        /*0018*/ 	.byte	0x04, 0x17
        /*001a*/ 	.short	(.L_11 - .L_10)
.L_10:
        /*001c*/ 	.word	0x00000000
        /*0020*/ 	.short	0x0002
        /*0022*/ 	.short	0x0010
        /*0024*/ 	.byte	0x00, 0xf5, 0x21, 0x00


	//----- nvinfo : EIATTR_KPARAM_INFO
	.align		4
.L_11:
        /*0028*/ 	.byte	0x04, 0x17
        /*002a*/ 	.short	(.L_13 - .L_12)
.L_12:
        /*002c*/ 	.word	0x00000000
        /*0030*/ 	.short	0x0001
        /*0032*/ 	.short	0x0008
        /*0034*/ 	.byte	0x00, 0xf5, 0x21, 0x00


	//----- nvinfo : EIATTR_KPARAM_INFO
	.align		4
.L_13:
        /*0038*/ 	.byte	0x04, 0x17
        /*003a*/ 	.short	(.L_15 - .L_14)
.L_14:
        /*003c*/ 	.word	0x00000000
        /*0040*/ 	.short	0x0000
        /*0042*/ 	.short	0x0000
        /*0044*/ 	.byte	0x00, 0xf5, 0x21, 0x00


	//----- nvinfo : EIATTR_SPARSE_MMA_MASK
	.align		4
.L_15:
        /*0048*/ 	.byte	0x03, 0x50
        /*004a*/ 	.short	0x0000


	//----- nvinfo : EIATTR_MAXREG_COUNT
	.align		4
        /*004c*/ 	.byte	0x03, 0x1b
        /*004e*/ 	.short	0x00ff


	//----- nvinfo : EIATTR_MERCURY_ISA_VERSION
	.align		4
        /*0050*/ 	.byte	0x03, 0x5f
        /*0052*/ 	.short	0x0101


	//----- nvinfo : EIATTR_VRC_CTA_INIT_COUNT
	.align		4
        /*0054*/ 	.byte	0x02, 0x4a
	.zero		1
	.zero		1


	//----- nvinfo : EIATTR_EXIT_INSTR_OFFSETS
	.align		4
        /*0058*/ 	.byte	0x04, 0x1c
        /*005a*/ 	.short	(.L_17 - .L_16)


	//   ....[0]....
.L_16:
        /*005c*/ 	.word	0x00000070


	//   ....[1]....
        /*0060*/ 	.word	0x00000140


	//----- nvinfo : EIATTR_CBANK_PARAM_SIZE
	.align		4
.L_17:
        /*0064*/ 	.byte	0x03, 0x19
        /*0066*/ 	.short	0x001c


	//----- nvinfo : EIATTR_PARAM_CBANK
	.align		4
        /*0068*/ 	.byte	0x04, 0x0a
        /*006a*/ 	.short	(.L_19 - .L_18)
	.align		4
.L_18:
        /*006c*/ 	.word	index@(.nv.constant0._Z17vector_add_kernelPK6float2S1_PS_i)
        /*0070*/ 	.short	0x0380
        /*0072*/ 	.short	0x001c


	//----- nvinfo : EIATTR_SW_WAR
	.align		4
.L_19:
        /*0074*/ 	.byte	0x04, 0x36
        /*0076*/ 	.short	(.L_21 - .L_20)
.L_20:
        /*0078*/ 	.word	0x00000008
.L_21:


//--------------------- .nv.callgraph             --------------------------
	.section	.nv.callgraph,"",@"SHT_CUDA_CALLGRAPH"
	.align	4
	.sectionentsize	8
	.align		4
        /*0000*/ 	.word	0x00000000
	.align		4
        /*0004*/ 	.word	0xffffffff
	.align		4
        /*0008*/ 	.word	0x00000000
	.align		4
        /*000c*/ 	.word	0xfffffffe
	.align		4
        /*0010*/ 	.word	0x00000000
	.align		4
        /*0014*/ 	.word	0xfffffffd
	.align		4
        /*0018*/ 	.word	0x00000000
	.align		4
        /*001c*/ 	.word	0xfffffffc


//--------------------- .text._Z17vector_add_kernelPK6float2S1_PS_i --------------------------
	.section	.text._Z17vector_add_kernelPK6float2S1_PS_i,"ax",@progbits
	.align	128
        .global         _Z17vector_add_kernelPK6float2S1_PS_i
        .type           _Z17vector_add_kernelPK6float2S1_PS_i,@function
        .size           _Z17vector_add_kernelPK6float2S1_PS_i,(.L_x_1 - _Z17vector_add_kernelPK6float2S1_PS_i)
        .other          _Z17vector_add_kernelPK6float2S1_PS_i,@"STO_CUDA_ENTRY STV_DEFAULT"
_Z17vector_add_kernelPK6float2S1_PS_i:
.text._Z17vector_add_kernelPK6float2S1_PS_i:
[----:B------:R-:W-:Y:S01]  /*0000*/  LDC R1, c[0x0][0x37c] ;  /* 0x0000df00ff017b82 */ /* 0x000fe20000000800 */
[----:B------:R-:W0:Y:S07]  /*0010*/  S2R R0, SR_TID.X ;  /* 0x0000000000007919 */ /* 0x000e2e0000002100 */
[----:B------:R-:W0:Y:S01]  /*0020*/  S2UR UR4, SR_CTAID.X ;  /* 0x00000000000479c3 */ /* 0x000e220000002500 */
[----:B------:R-:W1:Y:S07]  /*0030*/  LDCU UR5, c[0x0][0x398] ;  /* 0x00007300ff0577ac */ /* 0x000e6e0008000800 */
[----:B------:R-:W0:Y:S02]  /*0040*/  LDC R9, c[0x0][0x360] ;  /* 0x0000d800ff097b82 */ /* 0x000e240000000800 */
[----:B0-----:R-:W-:-:S05]  /*0050*/  IMAD R9, R9, UR4, R0 ;  /* 0x0000000409097c24 */ /* 0x001fca000f8e0200 */
[----:B-1----:R-:W-:-:S13]  /*0060*/  ISETP.GE.AND P0, PT, R9, UR5, PT ;  /* 0x0000000509007c0c */ /* 0x002fda000bf06270 */
[----:B------:R-:W-:Y:S05]  /*0070*/  @P0 EXIT ;  /* 0x000000000000094d */ /* 0x000fea0003800000 */
[----:B------:R-:W0:Y:S01]  /*0080*/  LDC.64 R2, c[0x0][0x380] ;  /* 0x0000e000ff027b82 */ /* 0x000e220000000a00 */
[----:B------:R-:W1:Y:S07]  /*0090*/  LDCU.64 UR4, c[0x0][0x358] ;  /* 0x00006b00ff0477ac */ /* 0x000e6e0008000a00 */
[----:B------:R-:W2:Y:S08]  /*00a0*/  LDC.64 R4, c[0x0][0x388] ;  /* 0x0000e200ff047b82 */ /* 0x000eb00000000a00 */
[----:B------:R-:W3:Y:S01]  /*00b0*/  LDC.64 R6, c[0x0][0x390] ;  /* 0x0000e400ff067b82 */ /* 0x000ee20000000a00 */
[----:B0-----:R-:W-:-:S06]  /*00c0*/  IMAD.WIDE R2, R9, 0x8, R2 ;  /* 0x0000000809027825 */ /* 0x001fcc00078e0202 */
[----:B-1----:R-:W4:Y:S01]  /*00d0*/  LDG.E.64 R2, desc[UR4][R2.64] ;  /* 0x0000000402027981 */ /* 0x002f22000c1e1b00 */
[----:B--2---:R-:W-:-:S06]  /*00e0*/  IMAD.WIDE R4, R9, 0x8, R4 ;  /* 0x0000000809047825 */ /* 0x004fcc00078e0204 */
[----:B------:R-:W4:Y:S01]  /*00f0*/  LDG.E.64 R4, desc[UR4][R4.64] ;  /* 0x0000000404047981 */ /* 0x000f22000c1e1b00 */
[----:B---3--:R-:W-:-:S04]  /*0100*/  IMAD.WIDE R6, R9, 0x8, R6 ;  /* 0x0000000809067825 */ /* 0x008fc800078e0206 */
[----:B----4-:R-:W-:Y:S01]  /*0110*/  FADD R8, R2, R4 ;  /* 0x0000000402087221 */ /* 0x010fe20000000000 */
[----:B------:R-:W-:-:S05]  /*0120*/  FADD R9, R3, R5 ;  /* 0x0000000503097221 */ /* 0x000fca0000000000 */
[----:B------:R-:W-:Y:S01]  /*0130*/  STG.E.64 desc[UR4][R6.64], R8 ;  /* 0x0000000806007986 */ /* 0x000fe2000c101b04 */
[----:B------:R-:W-:Y:S05]  /*0140*/  EXIT ;  /* 0x000000000000794d */ /* 0x000fea0003800000 */
.L_x_0:
[----:B------:R-:W-:-:S00]  /*0150*/  BRA `(.L_x_0) ;  /* 0xfffffffc00fc7947 */ /* 0x000fc0000383ffff */
[----:B------:R-:W-:-:S00]  /*0160*/  NOP ;  /* 0x0000000000007918 */ /* 0x000fc00000000000 */
        /* <DEDUP_REMOVED lines=9> */
.L_x_1:


//--------------------- .nv.shared.reserved.0     --------------------------
	.section	.nv.shared.reserved.0,"aw",@nobits
	.weak		__nv_reservedSMEM_offset_0_alias
	.size		__nv_reservedSMEM_offset_0_alias, 0, 64
	.other		__nv_reservedSMEM_offset_0_alias,@"STO_CUDA_RESERVED_SHARED STV_DEFAULT"
__nv_reservedSMEM_offset_0_alias:
	.zero		0
	.zero		64


//--------------------- .nv.constant0._Z17vector_add_kernelPK6float2S1_PS_i --------------------------
	.section	.nv.constant0._Z17vector_add_kernelPK6float2S1_PS_i,"a",@progbits
	.sectionflags	@""
	.align	4
.nv.constant0._Z17vector_add_kernelPK6float2S1_PS_i:
	.zero		924


//--------------------- SYMBOLS --------------------------

	.type		.nv.reservedSmem.offset0,@object
	.size		.nv.reservedSmem.offset0,0x4
